	.headerflags	@"EF_CUDA_TEXMODE_UNIFIED EF_CUDA_64BIT_ADDRESS EF_CUDA_ACCELERATORS EF_CUDA_SM90 EF_CUDA_VIRTUAL_SM(EF_CUDA_SM90)"
	.elftype	@"ET_EXEC"


//--------------------- .nv.info                  --------------------------
	.section	.nv.info,"",@"SHT_CUDA_INFO"
	.align	4


	//----- nvinfo : EIATTR_REGCOUNT
	.align		4
        /*0000*/ 	.byte	0x04, 0x2f
        /*0002*/ 	.short	(.L_3 - .L_2)
	.align		4
.L_2:
        /*0004*/ 	.word	index@(triton_poi_fused__native_batch_norm_legit_no_training_add_mul_sigmoid_22)
        /*0008*/ 	.word	0x00000010


	//----- nvinfo : EIATTR_MIN_STACK_SIZE
	.align		4
.L_3:
        /*000c*/ 	.byte	0x04, 0x12
        /*000e*/ 	.short	(.L_5 - .L_4)
	.align		4
.L_4:
        /*0010*/ 	.word	index@(triton_poi_fused__native_batch_norm_legit_no_training_add_mul_sigmoid_22)
        /*0014*/ 	.word	0x00000000


	//----- nvinfo : EIATTR_FRAME_SIZE
	.align		4
.L_5:
        /*0018*/ 	.byte	0x04, 0x11
        /*001a*/ 	.short	(.L_7 - .L_6)
	.align		4
.L_6:
        /*001c*/ 	.word	index@(triton_poi_fused__native_batch_norm_legit_no_training_add_mul_sigmoid_22)
        /*0020*/ 	.word	0x00000000


	//----- nvinfo : EIATTR_MIN_STACK_SIZE
	.align		4
.L_7:
        /*0024*/ 	.byte	0x04, 0x12
        /*0026*/ 	.short	(.L_9 - .L_8)
	.align		4
.L_8:
        /*0028*/ 	.word	index@(triton_poi_fused__native_batch_norm_legit_no_training_add_mul_sigmoid_22)
        /*002c*/ 	.word	0x00000000
.L_9:


//--------------------- .nv.info.triton_poi_fused__native_batch_norm_legit_no_training_add_mul_sigmoid_22 --------------------------
	.section	.nv.info.triton_poi_fused__native_batch_norm_legit_no_training_add_mul_sigmoid_22,"",@"SHT_CUDA_INFO"
	.sectionflags	@""
	.align	4


	//----- nvinfo : EIATTR_CUDA_API_VERSION
	.align		4
        /*0000*/ 	.byte	0x04, 0x37
        /*0002*/ 	.short	(.L_11 - .L_10)
.L_10:
        /*0004*/ 	.word	0x0000007c


	//----- nvinfo : EIATTR_KPARAM_INFO
	.align		4
.L_11:
        /*0008*/ 	.byte	0x04, 0x17
        /*000a*/ 	.short	(.L_13 - .L_12)
.L_12:
        /*000c*/ 	.word	0x00000000
        /*0010*/ 	.short	0x0007
        /*0012*/ 	.short	0x0038
        /*0014*/ 	.byte	0x00, 0xf0, 0x11, 0x00


	//----- nvinfo : EIATTR_KPARAM_INFO
	.align		4
.L_13:
        /*0018*/ 	.byte	0x04, 0x17
        /*001a*/ 	.short	(.L_15 - .L_14)
.L_14:
        /*001c*/ 	.word	0x00000000
        /*0020*/ 	.short	0x0006
        /*0022*/ 	.short	0x0030
        /*0024*/ 	.byte	0x00, 0xf4, 0x21, 0x00


	//----- nvinfo : EIATTR_KPARAM_INFO
	.align		4
.L_15:
        /*0028*/ 	.byte	0x04, 0x17
        /*002a*/ 	.short	(.L_17 - .L_16)
.L_16:
        /*002c*/ 	.word	0x00000000
        /*0030*/ 	.short	0x0005
        /*0032*/ 	.short	0x0028
        /*0034*/ 	.byte	0x00, 0xf4, 0x21, 0x00


	//----- nvinfo : EIATTR_KPARAM_INFO
	.align		4
.L_17:
        /*0038*/ 	.byte	0x04, 0x17
        /*003a*/ 	.short	(.L_19 - .L_18)
.L_18:
        /*003c*/ 	.word	0x00000000
        /*0040*/ 	.short	0x0004
        /*0042*/ 	.short	0x0020
        /*0044*/ 	.byte	0x00, 0xf4, 0x21, 0x00


	//----- nvinfo : EIATTR_KPARAM_INFO
	.align		4
.L_19:
        /*0048*/ 	.byte	0x04, 0x17
        /*004a*/ 	.short	(.L_21 - .L_20)
.L_20:
        /*004c*/ 	.word	0x00000000
        /*0050*/ 	.short	0x0003
        /*0052*/ 	.short	0x0018
        /*0054*/ 	.byte	0x00, 0xf4, 0x21, 0x00


	//----- nvinfo : EIATTR_KPARAM_INFO
	.align		4
.L_21:
        /*0058*/ 	.byte	0x04, 0x17
        /*005a*/ 	.short	(.L_23 - .L_22)
.L_22:
        /*005c*/ 	.word	0x00000000
        /*0060*/ 	.short	0x0002
        /*0062*/ 	.short	0x0010
        /*0064*/ 	.byte	0x00, 0xf4, 0x21, 0x00


	//----- nvinfo : EIATTR_KPARAM_INFO
	.align		4
.L_23:
        /*0068*/ 	.byte	0x04, 0x17
        /*006a*/ 	.short	(.L_25 - .L_24)
.L_24:
        /*006c*/ 	.word	0x00000000
        /*0070*/ 	.short	0x0001
        /*0072*/ 	.short	0x0008
        /*0074*/ 	.byte	0x00, 0xf4, 0x21, 0x00


	//----- nvinfo : EIATTR_KPARAM_INFO
	.align		4
.L_25:
        /*0078*/ 	.byte	0x04, 0x17
        /*007a*/ 	.short	(.L_27 - .L_26)
.L_26:
        /*007c*/ 	.word	0x00000000
        /*0080*/ 	.short	0x0000
        /*0082*/ 	.short	0x0000
        /*0084*/ 	.byte	0x00, 0xf4, 0x21, 0x00


	//----- nvinfo : EIATTR_SPARSE_MMA_MASK
	.align		4
.L_27:
        /*0088*/ 	.byte	0x03, 0x50
        /*008a*/ 	.short	0x0000


	//----- nvinfo : EIATTR_MAXREG_COUNT
	.align		4
        /*008c*/ 	.byte	0x03, 0x1b
        /*008e*/ 	.short	0x00ff


	//----- nvinfo : EIATTR_EXIT_INSTR_OFFSETS
	.align		4
        /*0090*/ 	.byte	0x04, 0x1c
        /*0092*/ 	.short	(.L_29 - .L_28)


	//   ....[0]....
.L_28:
        /*0094*/ 	.word	0x000003b0


	//----- nvinfo : EIATTR_REQNTID
	.align		4
.L_29:
        /*0098*/ 	.byte	0x04, 0x10
        /*009a*/ 	.short	(.L_31 - .L_30)
.L_30:
        /*009c*/ 	.word	0x00000080
        /*00a0*/ 	.word	0x00000001
        /*00a4*/ 	.word	0x00000001


	//----- nvinfo : EIATTR_CBANK_PARAM_SIZE
	.align		4
.L_31:
        /*00a8*/ 	.byte	0x03, 0x19
        /*00aa*/ 	.short	0x003c


	//----- nvinfo : EIATTR_PARAM_CBANK
	.align		4
        /*00ac*/ 	.byte	0x04, 0x0a
        /*00ae*/ 	.short	(.L_33 - .L_32)
	.align		4
.L_32:
        /*00b0*/ 	.word	index@(.nv.constant0.triton_poi_fused__native_batch_norm_legit_no_training_add_mul_sigmoid_22)
        /*00b4*/ 	.short	0x0210
        /*00b6*/ 	.short	0x003c


	//----- nvinfo : EIATTR_SW_WAR
	.align		4
.L_33:
        /*00b8*/ 	.byte	0x04, 0x36
        /*00ba*/ 	.short	(.L_35 - .L_34)
.L_34:
        /*00bc*/ 	.word	0x00000008
.L_35:


//--------------------- .nv.callgraph             --------------------------
	.section	.nv.callgraph,"",@"SHT_CUDA_CALLGRAPH"
	.align	4
	.sectionentsize	8
	.align		4
        /*0000*/ 	.word	0x00000000
	.align		4
        /*0004*/ 	.word	0xffffffff
	.align		4
        /*0008*/ 	.word	0x00000000
	.align		4
        /*000c*/ 	.word	0xfffffffe
	.align		4
        /*0010*/ 	.word	0x00000000
	.align		4
        /*0014*/ 	.word	0xfffffffd
	.align		4
        /*0018*/ 	.word	0x00000000
	.align		4
        /*001c*/ 	.word	0xfffffffc


//--------------------- .nv.constant4             --------------------------
	.section	.nv.constant4,"a",@progbits
	.align	8
	.align		8
.nv.constant4:
        /*0000*/ 	.dword	_$_str
	.align		8
        /*0008*/ 	.dword	_$_str_$_2


//--------------------- .text.triton_poi_fused__native_batch_norm_legit_no_training_add_mul_sigmoid_22 --------------------------
	.section	.text.triton_poi_fused__native_batch_norm_legit_no_training_add_mul_sigmoid_22,"ax",@progbits
	.align	128
        .global         triton_poi_fused__native_batch_norm_legit_no_training_add_mul_sigmoid_22
        .type           triton_poi_fused__native_batch_norm_legit_no_training_add_mul_sigmoid_22,@function
        .size           triton_poi_fused__native_batch_norm_legit_no_training_add_mul_sigmoid_22,(.L_x_1 - triton_poi_fused__native_batch_norm_legit_no_training_add_mul_sigmoid_22)
        .other          triton_poi_fused__native_batch_norm_legit_no_training_add_mul_sigmoid_22,@"STO_CUDA_ENTRY STV_DEFAULT"
triton_poi_fused__native_batch_norm_legit_no_training_add_mul_sigmoid_22:
.text.triton_poi_fused__native_batch_norm_legit_no_training_add_mul_sigmoid_22:
[----:B------:R-:W-:Y:S01]  /*0000*/  LDC R1, c[0x0][0x28] ;  /* 0x00000a00ff017b82 */ /* 0x000fe20000000800 */
[----:B------:R-:W1:Y:S07]  /*0010*/  S2R R0, SR_TID.X ;  /* 0x0000000000007919 */ /* 0x000e6e0000002100 */
[----:B------:R-:W2:Y:S01]  /*0020*/  LDC.64 R6, c[0x0][0x228] ;  /* 0x00008a00ff067b82 */ /* 0x000ea20000000a00 */
[----:B------:R-:W-:Y:S01]  /*0030*/  ULDC.64 UR4, c[0x0][0x208] ;  /* 0x0000820000047ab9 */ /* 0x000fe20000000a00 */
[----:B------:R-:W3:Y:S06]  /*0040*/  S2R R3, SR_CTAID.X ;  /* 0x0000000000037919 */ /* 0x000eec0000002500 */
[----:B------:R-:W4:Y:S08]  /*0050*/  LDC.64 R4, c[0x0][0x220] ;  /* 0x00008800ff047b82 */ /* 0x000f300000000a00 */
[----:B------:R-:W5:Y:S08]  /*0060*/  LDC.64 R8, c[0x0][0x230] ;  /* 0x00008c00ff087b82 */ /* 0x000f700000000a00 */
[----:B------:R-:W5:Y:S01]  /*0070*/  LDC.64 R10, c[0x0][0x238] ;  /* 0x00008e00ff0a7b82 */ /* 0x000f620000000a00 */
[----:B-1----:R-:W-:-:S02]  /*0080*/  LOP3.LUT R0, R0, 0x7f, RZ, 0xc0, !PT ;  /* 0x0000007f00007812 */ /* 0x002fc400078ec0ff */
[----:B---3--:R-:W-:Y:S02]  /*0090*/  SHF.R.S32.HI R2, RZ, 0x18, R3 ;  /* 0x00000018ff027819 */ /* 0x008fe40000011403 */
[----:B------:R-:W-:Y:S02]  /*00a0*/  LEA R0, R3, R0, 0x7 ;  /* 0x0000000003007211 */ /* 0x000fe400078e38ff */
[----:B------:R-:W-:-:S04]  /*00b0*/  SGXT R3, R2, 0x1 ;  /* 0x000000010203781a */ /* 0x000fc80000000200 */
[----:B------:R-:W-:-:S04]  /*00c0*/  LEA.HI R3, R3, R0, RZ, 0xa ;  /* 0x0000000003037211 */ /* 0x000fc800078f50ff */
[----:B------:R-:W-:-:S04]  /*00d0*/  LOP3.LUT R3, R3, 0xfffffc00, RZ, 0xc0, !PT ;  /* 0xfffffc0003037812 */ /* 0x000fc800078ec0ff */
[----:B------:R-:W-:Y:S02]  /*00e0*/  IADD3 R13, R0, -R3, RZ ;  /* 0x80000003000d7210 */ /* 0x000fe40007ffe0ff */
[----:B------:R-:W1:Y:S03]  /*00f0*/  LDC.64 R2, c[0x0][0x218] ;  /* 0x00008600ff027b82 */ /* 0x000e660000000a00 */
[----:B--2---:R-:W-:-:S05]  /*0100*/  IMAD.WIDE R6, R13, 0x4, R6 ;  /* 0x000000040d067825 */ /* 0x004fca00078e0206 */
[----:B------:R2:W3:Y:S01]  /*0110*/  LDG.E.EL R12, desc[UR4][R6.64] ;  /* 0x00000004060c7981 */ /* 0x0004e2000c2e1900 */
[----:B----4-:R-:W-:-:S04]  /*0120*/  IMAD.WIDE R4, R13, 0x4, R4 ;  /* 0x000000040d047825 */ /* 0x010fc800078e0204 */
[C---:B-----5:R-:W-:Y:S02]  /*0130*/  IMAD.WIDE R8, R13.reuse, 0x4, R8 ;  /* 0x000000040d087825 */ /* 0x060fe400078e0208 */
[----:B------:R-:W4:Y:S02]  /*0140*/  LDG.E.EL R5, desc[UR4][R4.64] ;  /* 0x0000000404057981 */ /* 0x000f24000c2e1900 */
[----:B0-----:R-:W-:Y:S01]  /*0150*/  IMAD.WIDE R10, R13, 0x4, R10 ;  /* 0x000000040d0a7825 */ /* 0x001fe200078e020a */
[----:B--2---:R-:W0:Y:S01]  /*0160*/  LDC.64 R6, c[0x0][0x240] ;  /* 0x00009000ff067b82 */ /* 0x004e220000000a00 */
[----:B------:R2:W5:Y:S04]  /*0170*/  LDG.E.EL R8, desc[UR4][R8.64] ;  /* 0x0000000408087981 */ /* 0x000568000c2e1900 */
[----:B------:R-:W5:Y:S01]  /*0180*/  LDG.E.EL R11, desc[UR4][R10.64] ;  /* 0x000000040a0b7981 */ /* 0x000f62000c2e1900 */
[----:B-1----:R-:W-:-:S06]  /*0190*/  IMAD.WIDE R2, R0, 0x4, R2 ;  /* 0x0000000400027825 */ /* 0x002fcc00078e0202 */
[----:B------:R-:W4:Y:S01]  /*01a0*/  LDG.E R2, desc[UR4][R2.64] ;  /* 0x0000000402027981 */ /* 0x000f22000c1e1900 */
[----:B0-----:R-:W-:-:S06]  /*01b0*/  IMAD.WIDE R6, R0, 0x4, R6 ;  /* 0x0000000400067825 */ /* 0x001fcc00078e0206 */
[----:B------:R-:W5:Y:S01]  /*01c0*/  LDG.E R6, desc[UR4][R6.64] ;  /* 0x0000000406067981 */ /* 0x000f62000c1e1900 */
[----:B--2---:R-:W-:Y:S01]  /*01d0*/  HFMA2.MMA R9, -RZ, RZ, 1.625, 0 ;  /* 0x3e800000ff097435 */ /* 0x004fe200000001ff */
[----:B---3--:R-:W-:-:S04]  /*01e0*/  FADD R12, R12, 0.0010000000474974513054 ;  /* 0x3a83126f0c0c7421 */ /* 0x008fc80000000000 */
[----:B------:R-:W0:Y:S02]  /*01f0*/  MUFU.SQRT R13, R12 ;  /* 0x0000000c000d7308 */ /* 0x000e240000002000 */
[C---:B0-----:R-:W-:Y:S02]  /*0200*/  FSETP.GT.AND P0, PT, R13.reuse, 8.50705917302346158658e+37, PT ;  /* 0x7e8000000d00780b */ /* 0x041fe40003f04000 */
[----:B------:R-:W-:-:S11]  /*0210*/  FSETP.GEU.AND P1, PT, R13, 1.175494350822287508e-38, PT ;  /* 0x008000000d00780b */ /* 0x000fd60003f2e000 */
[----:B------:R-:W-:-:S04]  /*0220*/  @P0 FMUL R13, R13, 0.25 ;  /* 0x3e8000000d0d0820 */ /* 0x000fc80000400000 */
[----:B------:R-:W-:-:S06]  /*0230*/  @!P1 FMUL R13, R13, 16777216 ;  /* 0x4b8000000d0d9820 */ /* 0x000fcc0000400000 */
[----:B------:R-:W0:Y:S01]  /*0240*/  MUFU.RCP R13, R13 ;  /* 0x0000000d000d7308 */ /* 0x000e220000001000 */
[----:B------:R-:W-:Y:S01]  /*0250*/  FSEL R4, R9, 1, P0 ;  /* 0x3f80000009047808 */ /* 0x000fe20000000000 */
[----:B----4-:R-:W-:-:S04]  /*0260*/  FADD R2, R2, -R5 ;  /* 0x8000000502027221 */ /* 0x010fc80000000000 */
[----:B------:R-:W-:-:S04]  /*0270*/  @!P1 FMUL R4, R4, 16777216 ;  /* 0x4b80000004049820 */ /* 0x000fc80000400000 */
[----:B0-----:R-:W-:-:S04]  /*0280*/  FMUL R3, R13, R4 ;  /* 0x000000040d037220 */ /* 0x001fc80000400000 */
[----:B------:R-:W-:-:S04]  /*0290*/  FMUL R2, R2, R3 ;  /* 0x0000000302027220 */ /* 0x000fc80000400000 */
[----:B-----5:R-:W-:-:S04]  /*02a0*/  FFMA R11, R8, R2, R11 ;  /* 0x00000002080b7223 */ /* 0x020fc8000000000b */
[----:B------:R-:W-:-:S04]  /*02b0*/  FADD R2, RZ, -R11 ;  /* 0x8000000bff027221 */ /* 0x000fc80000000000 */
[----:B------:R-:W-:-:S05]  /*02c0*/  FMUL R4, R2, 1.4426950216293334961 ;  /* 0x3fb8aa3b02047820 */ /* 0x000fca0000400000 */
[----:B------:R-:W-:-:S13]  /*02d0*/  FSETP.GEU.AND P0, PT, R4, -126, PT ;  /* 0xc2fc00000400780b */ /* 0x000fda0003f0e000 */
[----:B------:R-:W-:-:S04]  /*02e0*/  @!P0 FMUL R4, R4, 0.5 ;  /* 0x3f00000004048820 */ /* 0x000fc80000400000 */
[----:B------:R-:W0:Y:S02]  /*02f0*/  MUFU.EX2 R2, R4 ;  /* 0x0000000400027308 */ /* 0x000e240000000800 */
[----:B0-----:R-:W-:-:S04]  /*0300*/  @!P0 FMUL R2, R2, R2 ;  /* 0x0000000202028220 */ /* 0x001fc80000400000 */
[----:B------:R-:W-:Y:S02]  /*0310*/  FADD R5, R2, 1 ;  /* 0x3f80000002057421 */ /* 0x000fe40000000000 */
[----:B------:R-:W0:Y:S03]  /*0320*/  LDC.64 R2, c[0x0][0x210] ;  /* 0x00008400ff027b82 */ /* 0x000e260000000a00 */
[----:B------:R-:W-:-:S13]  /*0330*/  FSETP.GT.AND P0, PT, R5, 8.50705917302346158658e+37, PT ;  /* 0x7e8000000500780b */ /* 0x000fda0003f04000 */
[----:B------:R-:W-:-:S06]  /*0340*/  @P0 FMUL R5, R5, 0.25 ;  /* 0x3e80000005050820 */ /* 0x000fcc0000400000 */
[----:B------:R-:W1:Y:S01]  /*0350*/  MUFU.RCP R5, R5 ;  /* 0x0000000500057308 */ /* 0x000e620000001000 */
[----:B------:R-:W-:Y:S01]  /*0360*/  FSEL R8, R9, 1, P0 ;  /* 0x3f80000009087808 */ /* 0x000fe20000000000 */
[----:B0-----:R-:W-:-:S04]  /*0370*/  IMAD.WIDE R2, R0, 0x4, R2 ;  /* 0x0000000400027825 */ /* 0x001fc800078e0202 */
[----:B-1----:R-:W-:-:S04]  /*0380*/  FMUL R8, R5, R8 ;  /* 0x0000000805087220 */ /* 0x002fc80000400000 */
[----:B------:R-:W-:-:S05]  /*0390*/  FFMA R11, R11, R8, R6 ;  /* 0x000000080b0b7223 */ /* 0x000fca0000000006 */
[----:B------:R-:W-:Y:S01]  /*03a0*/  STG.E desc[UR4][R2.64], R11 ;  /* 0x0000000b02007986 */ /* 0x000fe2000c101904 */
[----:B------:R-:W-:Y:S05]  /*03b0*/  EXIT ;  /* 0x000000000000794d */ /* 0x000fea0003800000 */
.L_x_0:
[----:B------:R-:W-:-:S00]  /*03c0*/  BRA `(.L_x_0) ;  /* 0xfffffffc00fc7947 */ /* 0x000fc0000383ffff */
[----:B------:R-:W-:-:S00]  /*03d0*/  NOP ;  /* 0x0000000000007918 */ /* 0x000fc00000000000 */
        /* <DEDUP_REMOVED lines=10> */
.L_x_1:


//--------------------- .nv.global.init           --------------------------
	.section	.nv.global.init,"aw",@progbits
.nv.global.init:
	.type		_$_str,@object
	.size		_$_str,(_$_str_$_2 - _$_str)
_$_str:
        /*0000*/ 	.byte	0x5f, 0x5f, 0x43, 0x55, 0x44, 0x41, 0x5f, 0x46, 0x54, 0x5a, 0x00
	.type		_$_str_$_2,@object
	.size		_$_str_$_2,(.L_1 - _$_str_$_2)
_$_str_$_2:
        /*000b*/ 	.byte	0x5f, 0x5f, 0x43, 0x55, 0x44, 0x41, 0x5f, 0x50, 0x52, 0x45, 0x43, 0x5f, 0x53, 0x51, 0x52, 0x54
        /*001b*/ 	.byte	0x00
.L_1:


//--------------------- .nv.constant0.triton_poi_fused__native_batch_norm_legit_no_training_add_mul_sigmoid_22 --------------------------
	.section	.nv.constant0.triton_poi_fused__native_batch_norm_legit_no_training_add_mul_sigmoid_22,"a",@progbits
	.sectionflags	@""
	.align	4
.nv.constant0.triton_poi_fused__native_batch_norm_legit_no_training_add_mul_sigmoid_22:
	.zero		588
